//
// Generated by NVIDIA NVVM Compiler
//
// Compiler Build ID: CL-36424714
// Cuda compilation tools, release 13.0, V13.0.88
// Based on NVVM 20.0.0
//

.version 9.0
.target sm_100
.address_size 64

	// .globl	_Z15kernel_functionPiS_ii
.extern .func  (.param .b32 func_retval0) vprintf
(
	.param .b64 vprintf_param_0,
	.param .b64 vprintf_param_1
)
;
.const .align 4 .b8 kernel[36];
.global .align 1 .b8 $str[17] = {40, 37, 48, 50, 100, 44, 32, 37, 48, 50, 100, 41, 9, 37, 100, 10};

.visible .entry _Z15kernel_functionPiS_ii(
	.param .u64 .ptr .align 1 _Z15kernel_functionPiS_ii_param_0,
	.param .u64 .ptr .align 1 _Z15kernel_functionPiS_ii_param_1,
	.param .u32 _Z15kernel_functionPiS_ii_param_2,
	.param .u32 _Z15kernel_functionPiS_ii_param_3
)
{
	.local .align 8 .b8 	__local_depot0[16];
	.reg .b64 	%SP;
	.reg .b64 	%SPL;
	.reg .pred 	%p<29>;
	.reg .b32 	%r<77>;
	.reg .b64 	%rd<25>;

	mov.u64 	%SPL, __local_depot0;
	cvta.local.u64 	%SP, %SPL;
	ld.param.u64 	%rd5, [_Z15kernel_functionPiS_ii_param_0];
	ld.param.u64 	%rd4, [_Z15kernel_functionPiS_ii_param_1];
	ld.param.u32 	%r34, [_Z15kernel_functionPiS_ii_param_2];
	ld.param.u32 	%r33, [_Z15kernel_functionPiS_ii_param_3];
	cvta.to.global.u64 	%rd1, %rd5;
	mov.u32 	%r36, %ntid.x;
	mov.u32 	%r37, %ctaid.x;
	mov.u32 	%r38, %tid.x;
	mad.lo.s32 	%r1, %r36, %r37, %r38;
	mov.u32 	%r39, %ntid.y;
	mov.u32 	%r40, %ctaid.y;
	mov.u32 	%r41, %tid.y;
	mad.lo.s32 	%r42, %r39, %r40, %r41;
	setp.ge.s32 	%p1, %r1, %r33;
	setp.ge.s32 	%p2, %r42, %r34;
	or.pred  	%p3, %p1, %p2;
	@%p3 bra 	$L__BB0_20;
	mul.lo.s32 	%r3, %r42, 5;
	add.s32 	%r4, %r3, %r1;
	max.u32 	%r44, %r42, %r1;
	setp.gt.u32 	%p4, %r44, 4;
	mov.b32 	%r68, 0;
	@%p4 bra 	$L__BB0_3;
	mul.wide.u32 	%rd6, %r4, 4;
	add.s64 	%rd7, %rd1, %rd6;
	ld.global.u32 	%r68, [%rd7];
$L__BB0_3:
	setp.gt.u32 	%p5, %r42, 4;
	ld.const.u32 	%r46, [kernel];
	mul.lo.s32 	%r7, %r46, %r68;
	add.s32 	%r8, %r1, -4;
	setp.lt.u32 	%p6, %r8, -5;
	or.pred  	%p7, %p5, %p6;
	mul.wide.s32 	%rd8, %r4, 4;
	add.s64 	%rd2, %rd1, %rd8;
	mov.b32 	%r69, 0;
	@%p7 bra 	$L__BB0_5;
	ld.global.u32 	%r69, [%rd2+4];
$L__BB0_5:
	setp.gt.u32 	%p8, %r42, 4;
	ld.const.u32 	%r48, [kernel+4];
	mad.lo.s32 	%r11, %r48, %r69, %r7;
	add.s32 	%r12, %r1, -3;
	setp.lt.u32 	%p9, %r12, -5;
	or.pred  	%p10, %p8, %p9;
	mov.b32 	%r70, 0;
	@%p10 bra 	$L__BB0_7;
	ld.global.u32 	%r70, [%rd2+8];
$L__BB0_7:
	setp.gt.u32 	%p11, %r1, 4;
	ld.const.u32 	%r50, [kernel+8];
	mad.lo.s32 	%r15, %r50, %r70, %r11;
	setp.gt.u32 	%p12, %r42, 3;
	or.pred  	%p13, %p12, %p11;
	mov.b32 	%r71, 0;
	@%p13 bra 	$L__BB0_9;
	add.s32 	%r51, %r4, 5;
	mul.wide.u32 	%rd9, %r51, 4;
	add.s64 	%rd10, %rd1, %rd9;
	ld.global.u32 	%r71, [%rd10];
$L__BB0_9:
	setp.gt.u32 	%p14, %r42, 3;
	setp.lt.u32 	%p15, %r8, -5;
	ld.const.u32 	%r53, [kernel+12];
	mad.lo.s32 	%r18, %r53, %r71, %r15;
	or.pred  	%p16, %p14, %p15;
	cvt.s64.s32 	%rd11, %r1;
	cvt.u64.u32 	%rd12, %r3;
	add.s64 	%rd13, %rd12, %rd11;
	shl.b64 	%rd14, %rd13, 2;
	add.s64 	%rd15, %rd14, %rd1;
	add.s64 	%rd3, %rd15, 4;
	mov.b32 	%r72, 0;
	@%p16 bra 	$L__BB0_11;
	ld.global.u32 	%r72, [%rd3+20];
$L__BB0_11:
	setp.gt.u32 	%p17, %r42, 3;
	setp.lt.u32 	%p18, %r12, -5;
	ld.const.u32 	%r55, [kernel+16];
	mad.lo.s32 	%r21, %r55, %r72, %r18;
	or.pred  	%p19, %p17, %p18;
	mov.b32 	%r73, 0;
	@%p19 bra 	$L__BB0_13;
	ld.global.u32 	%r73, [%rd3+24];
$L__BB0_13:
	setp.gt.u32 	%p20, %r1, 4;
	ld.const.u32 	%r57, [kernel+20];
	mad.lo.s32 	%r24, %r57, %r73, %r21;
	setp.gt.u32 	%p21, %r42, 2;
	or.pred  	%p22, %p21, %p20;
	mov.b32 	%r74, 0;
	@%p22 bra 	$L__BB0_15;
	add.s32 	%r58, %r4, 10;
	mul.wide.u32 	%rd16, %r58, 4;
	add.s64 	%rd17, %rd1, %rd16;
	ld.global.u32 	%r74, [%rd17];
$L__BB0_15:
	setp.gt.u32 	%p23, %r42, 2;
	setp.lt.u32 	%p24, %r8, -5;
	ld.const.u32 	%r60, [kernel+24];
	mad.lo.s32 	%r27, %r60, %r74, %r24;
	or.pred  	%p25, %p23, %p24;
	mov.b32 	%r75, 0;
	@%p25 bra 	$L__BB0_17;
	ld.global.u32 	%r75, [%rd3+40];
$L__BB0_17:
	setp.gt.u32 	%p26, %r42, 2;
	setp.lt.u32 	%p27, %r12, -5;
	ld.const.u32 	%r62, [kernel+28];
	mad.lo.s32 	%r30, %r62, %r75, %r27;
	or.pred  	%p28, %p26, %p27;
	mov.b32 	%r76, 0;
	@%p28 bra 	$L__BB0_19;
	ld.global.u32 	%r76, [%rd3+44];
$L__BB0_19:
	add.u64 	%rd18, %SP, 0;
	add.u64 	%rd19, %SPL, 0;
	ld.const.u32 	%r63, [kernel+32];
	mad.lo.s32 	%r64, %r63, %r76, %r30;
	st.local.v2.u32 	[%rd19], {%r42, %r1};
	st.local.u32 	[%rd19+8], %r64;
	mov.u64 	%rd20, $str;
	cvta.global.u64 	%rd21, %rd20;
	{ // callseq 0, 0
	.param .b64 param0;
	st.param.b64 	[param0], %rd21;
	.param .b64 param1;
	st.param.b64 	[param1], %rd18;
	.param .b32 retval0;
	call.uni (retval0), 
	vprintf, 
	(
	param0, 
	param1
	);
	ld.param.b32 	%r65, [retval0];
	} // callseq 0
	mad.lo.s32 	%r67, %r33, %r42, %r1;
	cvta.to.global.u64 	%rd22, %rd4;
	mul.wide.s32 	%rd23, %r67, 4;
	add.s64 	%rd24, %rd22, %rd23;
	st.global.u32 	[%rd24], %r64;
$L__BB0_20:
	ret;

}


// ===== COMPILED SASS (sm_100) =====

	.target	sm_100

	.elftype	@"ET_EXEC"


//--------------------- .note.nv.tkinfo           --------------------------
	.section	.note.nv.tkinfo,"",@"SHT_NOTE"
	.sectionflags	@"SHF_NOTE_NV_TKINFO"
	.tkinfo
        /*0018*/ 	.word	0x00000002
        /*0030*/ 	.string	""
        /*0030*/ 	.string	"ptxas"
        /*0030*/ 	.string	"Cuda compilation tools, release 13.0, V13.0.88"
        /*0030*/ 	.string	"Build cuda_13.0.r13.0/compiler.36424714_0"
        /*0030*/ 	.string	"-arch sm_100 -m 64 "



//--------------------- .note.nv.cuinfo           --------------------------
	.section	.note.nv.cuinfo,"",@"SHT_NOTE"
	.sectionflags	@"SHF_NOTE_NV_CUINFO"
        /*0018*/ 	.short	0x0002
        /*001a*/ 	.short	0x0064
        /*001c*/ 	.short	0x0082
	.zero		2


//--------------------- .nv.info                  --------------------------
	.section	.nv.info,"",@"SHT_CUDA_INFO"
	.align	4


	//----- nvinfo : EIATTR_REGCOUNT
	.align		4
        /*0000*/ 	.byte	0x04, 0x2f
        /*0002*/ 	.short	(.L_3 - .L_2)
	.align		4
.L_2:
        /*0004*/ 	.word	index@(_Z15kernel_functionPiS_ii)
        /*0008*/ 	.word	0x00000018


	//----- nvinfo : EIATTR_FRAME_SIZE
	.align		4
.L_3:
        /*000c*/ 	.byte	0x04, 0x11
        /*000e*/ 	.short	(.L_5 - .L_4)
	.align		4
.L_4:
        /*0010*/ 	.word	index@(_Z15kernel_functionPiS_ii)
        /*0014*/ 	.word	0x00000010


	//----- nvinfo : EIATTR_MIN_STACK_SIZE
	.align		4
.L_5:
        /*0018*/ 	.byte	0x04, 0x12
        /*001a*/ 	.short	(.L_7 - .L_6)
	.align		4
.L_6:
        /*001c*/ 	.word	index@(_Z15kernel_functionPiS_ii)
        /*0020*/ 	.word	0x00000010
.L_7:


//--------------------- .nv.compat                --------------------------
	.section	.nv.compat,"",@"SHT_CUDA_COMPAT_INFO"
	.align	4
        /*0000*/ 	.byte	0x02, 0x09, 0x00, 0x00, 0x02, 0x02, 0x01, 0x00, 0x02, 0x05, 0x05, 0x00, 0x03, 0x07, 0x01, 0x01
        /*0010*/ 	.byte	0x02, 0x03, 0x00, 0x00, 0x02, 0x06, 0x01, 0x00, 0x04, 0x0b, 0x08, 0x00, 0x09, 0x00, 0x00, 0x00
        /*0020*/ 	.byte	0x00, 0x00, 0x00, 0x00


//--------------------- .nv.info._Z15kernel_functionPiS_ii --------------------------
	.section	.nv.info._Z15kernel_functionPiS_ii,"",@"SHT_CUDA_INFO"
	.sectionflags	@""
	.align	4


	//----- nvinfo : EIATTR_CUDA_API_VERSION
	.align		4
        /*0000*/ 	.byte	0x04, 0x37
        /*0002*/ 	.short	(.L_9 - .L_8)
.L_8:
        /*0004*/ 	.word	0x00000082


	//----- nvinfo : EIATTR_KPARAM_INFO
	.align		4
.L_9:
        /*0008*/ 	.byte	0x04, 0x17
        /*000a*/ 	.short	(.L_11 - .L_10)
.L_10:
        /*000c*/ 	.word	0x00000000
        /*0010*/ 	.short	0x0003
        /*0012*/ 	.short	0x0014
        /*0014*/ 	.byte	0x00, 0xf0, 0x11, 0x00


	//----- nvinfo : EIATTR_KPARAM_INFO
	.align		4
.L_11:
        /*0018*/ 	.byte	0x04, 0x17
        /*001a*/ 	.short	(.L_13 - .L_12)
.L_12:
        /*001c*/ 	.word	0x00000000
        /*0020*/ 	.short	0x0002
        /*0022*/ 	.short	0x0010
        /*0024*/ 	.byte	0x00, 0xf0, 0x11, 0x00


	//----- nvinfo : EIATTR_KPARAM_INFO
	.align		4
.L_13:
        /*0028*/ 	.byte	0x04, 0x17
        /*002a*/ 	.short	(.L_15 - .L_14)
.L_14:
        /*002c*/ 	.word	0x00000000
        /*0030*/ 	.short	0x0001
        /*0032*/ 	.short	0x0008
        /*0034*/ 	.byte	0x00, 0xf5, 0x21, 0x00


	//----- nvinfo : EIATTR_KPARAM_INFO
	.align		4
.L_15:
        /*0038*/ 	.byte	0x04, 0x17
        /*003a*/ 	.short	(.L_17 - .L_16)
.L_16:
        /*003c*/ 	.word	0x00000000
        /*0040*/ 	.short	0x0000
        /*0042*/ 	.short	0x0000
        /*0044*/ 	.byte	0x00, 0xf5, 0x21, 0x00


	//----- nvinfo : EIATTR_SPARSE_MMA_MASK
	.align		4
.L_17:
        /*0048*/ 	.byte	0x03, 0x50
        /*004a*/ 	.short	0x0000


	//----- nvinfo : EIATTR_MAXREG_COUNT
	.align		4
        /*004c*/ 	.byte	0x03, 0x1b
        /*004e*/ 	.short	0x00ff


	//----- nvinfo : EIATTR_EXTERNS
	.align		4
        /*0050*/ 	.byte	0x04, 0x0f
        /*0052*/ 	.short	(.L_19 - .L_18)


	//   ....[0]....
	.align		4
.L_18:
        /*0054*/ 	.word	index@(vprintf)


	//----- nvinfo : EIATTR_MERCURY_ISA_VERSION
	.align		4
.L_19:
        /*0058*/ 	.byte	0x03, 0x5f
        /*005a*/ 	.short	0x0101


	//----- nvinfo : EIATTR_VRC_CTA_INIT_COUNT
	.align		4
        /*005c*/ 	.byte	0x02, 0x4a
	.zero		1
	.zero		1


	//----- nvinfo : EIATTR_SYSCALL_OFFSETS
	.align		4
        /*0060*/ 	.byte	0x04, 0x46
        /*0062*/ 	.short	(.L_21 - .L_20)


	//   ....[0]....
.L_20:
        /*0064*/ 	.word	0x00000590


	//----- nvinfo : EIATTR_EXIT_INSTR_OFFSETS
	.align		4
.L_21:
        /*0068*/ 	.byte	0x04, 0x1c
        /*006a*/ 	.short	(.L_23 - .L_22)


	//   ....[0]....
.L_22:
        /*006c*/ 	.word	0x00000110


	//   ....[1]....
        /*0070*/ 	.word	0x000005f0


	//----- nvinfo : EIATTR_CRS_STACK_SIZE
	.align		4
.L_23:
        /*0074*/ 	.byte	0x04, 0x1e
        /*0076*/ 	.short	(.L_25 - .L_24)
.L_24:
        /*0078*/ 	.word	0x00000000


	//----- nvinfo : EIATTR_CBANK_PARAM_SIZE
	.align		4
.L_25:
        /*007c*/ 	.byte	0x03, 0x19
        /*007e*/ 	.short	0x0018


	//----- nvinfo : EIATTR_PARAM_CBANK
	.align		4
        /*0080*/ 	.byte	0x04, 0x0a
        /*0082*/ 	.short	(.L_27 - .L_26)
	.align		4
.L_26:
        /*0084*/ 	.word	index@(.nv.constant0._Z15kernel_functionPiS_ii)
        /*0088*/ 	.short	0x0380
        /*008a*/ 	.short	0x0018


	//----- nvinfo : EIATTR_SW_WAR
	.align		4
.L_27:
        /*008c*/ 	.byte	0x04, 0x36
        /*008e*/ 	.short	(.L_29 - .L_28)
.L_28:
        /*0090*/ 	.word	0x00000008
.L_29:


//--------------------- .nv.callgraph             --------------------------
	.section	.nv.callgraph,"",@"SHT_CUDA_CALLGRAPH"
	.align	4
	.sectionentsize	8
	.align		4
        /*0000*/ 	.word	0x00000000
	.align		4
        /*0004*/ 	.word	0xffffffff
	.align		4
        /*0008*/ 	.word	index@(_Z15kernel_functionPiS_ii)
	.align		4
        /*000c*/ 	.word	index@(vprintf)
	.align		4
        /*0010*/ 	.word	0x00000000
	.align		4
        /*0014*/ 	.word	0xfffffffe
	.align		4
        /*0018*/ 	.word	0x00000000
	.align		4
        /*001c*/ 	.word	0xfffffffd
	.align		4
        /*0020*/ 	.word	0x00000000
	.align		4
        /*0024*/ 	.word	0xfffffffc


//--------------------- .nv.constant4             --------------------------
	.section	.nv.constant4,"a",@progbits
	.align	8
	.align		8
.nv.constant4:
        /*0000*/ 	.dword	vprintf
	.align		8
        /*0008*/ 	.dword	$str


//--------------------- .nv.constant3             --------------------------
	.section	.nv.constant3,"a",@progbits
	.align	4
.nv.constant3:
	.type		kernel,@object
	.size		kernel,(.L_0 - kernel)
kernel:
	.zero		36
.L_0:


//--------------------- .text._Z15kernel_functionPiS_ii --------------------------
	.section	.text._Z15kernel_functionPiS_ii,"ax",@progbits
	.align	128
        .global         _Z15kernel_functionPiS_ii
        .type           _Z15kernel_functionPiS_ii,@function
        .size           _Z15kernel_functionPiS_ii,(.L_x_2 - _Z15kernel_functionPiS_ii)
        .other          _Z15kernel_functionPiS_ii,@"STO_CUDA_ENTRY STV_DEFAULT"
_Z15kernel_functionPiS_ii:
.text._Z15kernel_functionPiS_ii:
[----:B------:R-:W0:Y:S01]  /*0000*/  LDC R1, c[0x0][0x37c] ;  /* 0x0000df00ff017b82 */ /* 0x000e220000000800 */
[----:B------:R-:W1:Y:S01]  /*0010*/  S2R R16, SR_CTAID.Y ;  /* 0x0000000000107919 */ /* 0x000e620000002600 */
[----:B------:R-:W2:Y:S01]  /*0020*/  LDCU UR5, c[0x0][0x2fc] ;  /* 0x00005f80ff0577ac */ /* 0x000ea20008000800 */
[----:B0-----:R-:W-:Y:S01]  /*0030*/  VIADD R1, R1, 0xfffffff0 ;  /* 0xfffffff001017836 */ /* 0x001fe20000000000 */
[----:B------:R-:W1:Y:S01]  /*0040*/  S2R R3, SR_TID.Y ;  /* 0x0000000000037919 */ /* 0x000e620000002200 */
[----:B------:R-:W0:Y:S01]  /*0050*/  LDCU UR6, c[0x0][0x360] ;  /* 0x00006c00ff0677ac */ /* 0x000e220008000800 */
[----:B------:R-:W0:Y:S01]  /*0060*/  S2R R17, SR_CTAID.X ;  /* 0x0000000000117919 */ /* 0x000e220000002500 */
[----:B------:R-:W1:Y:S01]  /*0070*/  LDCU UR7, c[0x0][0x364] ;  /* 0x00006c80ff0777ac */ /* 0x000e620008000800 */
[----:B------:R-:W0:Y:S01]  /*0080*/  S2R R0, SR_TID.X ;  /* 0x0000000000007919 */ /* 0x000e220000002100 */
[----:B------:R-:W3:Y:S01]  /*0090*/  LDCU.64 UR8, c[0x0][0x390] ;  /* 0x00007200ff0877ac */ /* 0x000ee20008000a00 */
[----:B------:R-:W4:Y:S02]  /*00a0*/  LDCU UR4, c[0x0][0x2f8] ;  /* 0x00005f00ff0477ac */ /* 0x000f240008000800 */
[----:B----4-:R-:W-:Y:S01]  /*00b0*/  IADD3 R6, P1, PT, R1, UR4, RZ ;  /* 0x0000000401067c10 */ /* 0x010fe2000ff3e0ff */
[----:B-1----:R-:W-:-:S04]  /*00c0*/  IMAD R16, R16, UR7, R3 ;  /* 0x0000000710107c24 */ /* 0x002fc8000f8e0203 */
[----:B--2---:R-:W-:Y:S01]  /*00d0*/  IMAD.X R7, RZ, RZ, UR5, P1 ;  /* 0x00000005ff077e24 */ /* 0x004fe200088e06ff */
[----:B---3--:R-:W-:Y:S01]  /*00e0*/  ISETP.GE.AND P0, PT, R16, UR8, PT ;  /* 0x0000000810007c0c */ /* 0x008fe2000bf06270 */
[----:B0-----:R-:W-:-:S05]  /*00f0*/  IMAD R17, R17, UR6, R0 ;  /* 0x0000000611117c24 */ /* 0x001fca000f8e0200 */
[----:B------:R-:W-:-:S13]  /*0100*/  ISETP.GE.OR P0, PT, R17, UR9, P0 ;  /* 0x0000000911007c0c */ /* 0x000fda0008706670 */
[----:B------:R-:W-:Y:S05]  /*0110*/  @P0 EXIT ;  /* 0x000000000000094d */ /* 0x000fea0003800000 */
[----:B------:R-:W0:Y:S01]  /*0120*/  LDC.64 R2, c[0x0][0x380] ;  /* 0x0000e000ff027b82 */ /* 0x000e220000000a00 */
[C---:B------:R-:W-:Y:S01]  /*0130*/  VIMNMX.U32 R0, PT, PT, R17.reuse, R16, !PT ;  /* 0x0000001011007248 */ /* 0x040fe20007fe0000 */
[C---:B------:R-:W-:Y:S01]  /*0140*/  VIADD R4, R17.reuse, 0xfffffffc ;  /* 0xfffffffc11047836 */ /* 0x040fe20000000000 */
[----:B------:R-:W-:Y:S01]  /*0150*/  IADD3 R5, PT, PT, R17, -0x3, RZ ;  /* 0xfffffffd11057810 */ /* 0x000fe20007ffe0ff */
[----:B------:R-:W1:Y:S01]  /*0160*/  LDCU.64 UR36, c[0x0][0x358] ;  /* 0x00006b00ff2477ac */ /* 0x000e620008000a00 */
[----:B------:R-:W-:Y:S02]  /*0170*/  ISETP.GT.U32.AND P6, PT, R0, 0x4, PT ;  /* 0x000000040000780c */ /* 0x000fe40003fc4070 */
[----:B------:R-:W-:Y:S02]  /*0180*/  CS2R R8, SRZ ;  /* 0x0000000000087805 */ /* 0x000fe4000001ff00 */
[----:B------:R-:W-:Y:S01]  /*0190*/  ISETP.GE.U32.AND P2, PT, R4, -0x5, PT ;  /* 0xfffffffb0400780c */ /* 0x000fe20003f46070 */
[C---:B------:R-:W-:Y:S01]  /*01a0*/  IMAD R4, R16.reuse, 0x5, RZ ;  /* 0x0000000510047824 */ /* 0x040fe200078e02ff */
[----:B------:R-:W-:Y:S01]  /*01b0*/  ISETP.GE.U32.AND P1, PT, R5, -0x5, PT ;  /* 0xfffffffb0500780c */ /* 0x000fe20003f26070 */
[----:B------:R-:W2:Y:S01]  /*01c0*/  LDCU.64 UR4, c[0x0][0x380] ;  /* 0x00007000ff0477ac */ /* 0x000ea20008000a00 */
[C---:B------:R-:W-:Y:S01]  /*01d0*/  ISETP.GT.U32.AND P0, PT, R17.reuse, 0x4, PT ;  /* 0x000000041100780c */ /* 0x040fe20003f04070 */
[----:B------:R-:W-:Y:S01]  /*01e0*/  IMAD.IADD R19, R17, 0x1, R4 ;  /* 0x0000000111137824 */ /* 0x000fe200078e0204 */
[C---:B------:R-:W-:Y:S01]  /*01f0*/  ISETP.GT.U32.OR P3, PT, R16.reuse, 0x4, !P2 ;  /* 0x000000041000780c */ /* 0x040fe20005764470 */
[----:B------:R-:W-:Y:S01]  /*0200*/  IMAD.MOV.U32 R0, RZ, RZ, RZ ;  /* 0x000000ffff007224 */ /* 0x000fe200078e00ff */
[C---:B------:R-:W-:Y:S01]  /*0210*/  ISETP.GT.U32.OR P5, PT, R16.reuse, 0x4, !P1 ;  /* 0x000000041000780c */ /* 0x040fe20004fa4470 */
[----:B------:R-:W-:Y:S01]  /*0220*/  IMAD.MOV.U32 R18, RZ, RZ, RZ ;  /* 0x000000ffff127224 */ /* 0x000fe200078e00ff */
[C---:B------:R-:W-:Y:S01]  /*0230*/  ISETP.GT.U32.OR P4, PT, R16.reuse, 0x3, P0 ;  /* 0x000000031000780c */ /* 0x040fe20000784470 */
[----:B------:R-:W3:Y:S01]  /*0240*/  LDCU UR6, c[0x3][0x8] ;  /* 0x00c00100ff0677ac */ /* 0x000ee20008000800 */
[----:B------:R-:W4:Y:S01]  /*0250*/  LDCU UR7, c[0x3][0xc] ;  /* 0x00c00180ff0777ac */ /* 0x000f220008000800 */
[C-C-:B0-----:R-:W-:Y:S01]  /*0260*/  @!P6 IMAD.WIDE.U32 R10, R19.reuse, 0x4, R2.reuse ;  /* 0x00000004130ae825 */ /* 0x141fe200078e0002 */
[----:B------:R-:W0:Y:S03]  /*0270*/  LDCU UR8, c[0x3][0x10] ;  /* 0x00c00200ff0877ac */ /* 0x000e260008000800 */
[----:B------:R-:W-:Y:S01]  /*0280*/  IMAD.WIDE R12, R19, 0x4, R2 ;  /* 0x00000004130c7825 */ /* 0x000fe200078e0202 */
[----:B-1----:R1:W5:Y:S01]  /*0290*/  @!P6 LDG.E R9, desc[UR36][R10.64] ;  /* 0x000000240a09e981 */ /* 0x002362000c1e1900 */
[----:B------:R-:W-:-:S04]  /*02a0*/  ISETP.GT.U32.OR P0, PT, R16, 0x2, P0 ;  /* 0x000000021000780c */ /* 0x000fc80000704470 */
[----:B------:R-:W-:Y:S01]  /*02b0*/  @!P4 IADD3 R15, PT, PT, R19, 0x5, RZ ;  /* 0x00000005130fc810 */ /* 0x000fe20007ffe0ff */
[----:B------:R-:W3:Y:S01]  /*02c0*/  @!P3 LDG.E R8, desc[UR36][R12.64+0x4] ;  /* 0x000004240c08b981 */ /* 0x000ee2000c1e1900 */
[----:B------:R-:W-:-:S03]  /*02d0*/  IADD3 R5, P3, PT, R17, R4, RZ ;  /* 0x0000000411057210 */ /* 0x000fc60007f7e0ff */
[----:B------:R4:W3:Y:S01]  /*02e0*/  @!P5 LDG.E R0, desc[UR36][R12.64+0x8] ;  /* 0x000008240c00d981 */ /* 0x0008e2000c1e1900 */
[C---:B------:R-:W-:Y:S01]  /*02f0*/  ISETP.GT.U32.OR P5, PT, R16.reuse, 0x3, !P2 ;  /* 0x000000031000780c */ /* 0x040fe200057a4470 */
[----:B------:R-:W-:Y:S01]  /*0300*/  @!P4 IMAD.WIDE.U32 R14, R15, 0x4, R2 ;  /* 0x000000040f0ec825 */ /* 0x000fe200078e0002 */
[----:B------:R-:W-:Y:S02]  /*0310*/  LEA.HI.X.SX32 R20, R17, RZ, 0x1, P3 ;  /* 0x000000ff11147211 */ /* 0x000fe400018f0eff */
[C---:B--2---:R-:W-:Y:S02]  /*0320*/  LEA R4, P6, R5.reuse, UR4, 0x2 ;  /* 0x0000000405047c11 */ /* 0x044fe4000f8c10ff */
[----:B-1----:R-:W-:Y:S02]  /*0330*/  CS2R R10, SRZ ;  /* 0x00000000000a7805 */ /* 0x002fe4000001ff00 */
[C---:B------:R-:W-:Y:S01]  /*0340*/  ISETP.GT.U32.OR P3, PT, R16.reuse, 0x3, !P1 ;  /* 0x000000031000780c */ /* 0x040fe20004f64470 */
[----:B------:R1:W2:Y:S01]  /*0350*/  @!P4 LDG.E R18, desc[UR36][R14.64] ;  /* 0x000000240e12c981 */ /* 0x0002a2000c1e1900 */
[----:B------:R-:W-:Y:S01]  /*0360*/  LEA.HI.X R5, R5, UR5, R20, 0x2, P6 ;  /* 0x0000000505057c11 */ /* 0x000fe2000b0f1414 */
[----:B------:R-:W-:Y:S01]  /*0370*/  @!P0 VIADD R19, R19, 0xa ;  /* 0x0000000a13138836 */ /* 0x000fe20000000000 */
[----:B------:R-:W-:-:S02]  /*0380*/  ISETP.GT.U32.OR P2, PT, R16, 0x2, !P2 ;  /* 0x000000021000780c */ /* 0x000fc40005744470 */
[----:B----4-:R-:W-:Y:S02]  /*0390*/  CS2R R12, SRZ ;  /* 0x00000000000c7805 */ /* 0x010fe4000001ff00 */
[----:B------:R-:W-:Y:S01]  /*03a0*/  ISETP.GT.U32.OR P1, PT, R16, 0x2, !P1 ;  /* 0x000000021000780c */ /* 0x000fe20004f24470 */
[----:B------:R-:W0:Y:S01]  /*03b0*/  @!P5 LDG.E R10, desc[UR36][R4.64+0x18] ;  /* 0x00001824040ad981 */ /* 0x000e22000c1e1900 */
[----:B------:R-:W-:Y:S01]  /*03c0*/  @!P0 IMAD.WIDE.U32 R2, R19, 0x4, R2 ;  /* 0x0000000413028825 */ /* 0x000fe200078e0002 */
[----:B------:R-:W5:Y:S03]  /*03d0*/  LDCU UR4, c[0x3][URZ] ;  /* 0x00c00000ff0477ac */ /* 0x000f660008000800 */
[----:B-1----:R-:W-:Y:S01]  /*03e0*/  HFMA2 R14, -RZ, RZ, 0, 0 ;  /* 0x00000000ff0e7431 */ /* 0x002fe200000001ff */
[----:B------:R-:W4:Y:S01]  /*03f0*/  @!P3 LDG.E R11, desc[UR36][R4.64+0x1c] ;  /* 0x00001c24040bb981 */ /* 0x000f22000c1e1900 */
[----:B------:R-:W3:Y:S03]  /*0400*/  LDCU UR5, c[0x3][0x4] ;  /* 0x00c00080ff0577ac */ /* 0x000ee60008000800 */
[----:B------:R-:W4:Y:S04]  /*0410*/  @!P0 LDG.E R12, desc[UR36][R2.64] ;  /* 0x00000024020c8981 */ /* 0x000f28000c1e1900 */
[----:B------:R-:W4:Y:S04]  /*0420*/  @!P2 LDG.E R13, desc[UR36][R4.64+0x2c] ;  /* 0x00002c24040da981 */ /* 0x000f28000c1e1900 */
[----:B------:R-:W4:Y:S04]  /*0430*/  @!P1 LDG.E R14, desc[UR36][R4.64+0x30] ;  /* 0x00003024040e9981 */ /* 0x000f28000c1e1900 */
[----:B------:R1:W-:Y:S01]  /*0440*/  STL.64 [R1], R16 ;  /* 0x0000001001007387 */ /* 0x0003e20000100a00 */
[----:B-----5:R-:W-:Y:S01]  /*0450*/  IMAD R9, R9, UR4, RZ ;  /* 0x0000000409097c24 */ /* 0x020fe2000f8e02ff */
[----:B------:R-:W4:Y:S03]  /*0460*/  LDCU UR4, c[0x3][0x14] ;  /* 0x00c00280ff0477ac */ /* 0x000f260008000800 */
[----:B---3--:R-:W-:Y:S01]  /*0470*/  IMAD R9, R8, UR5, R9 ;  /* 0x0000000508097c24 */ /* 0x008fe2000f8e0209 */
[----:B------:R-:W3:Y:S03]  /*0480*/  LDCU UR5, c[0x3][0x18] ;  /* 0x00c00300ff0577ac */ /* 0x000ee60008000800 */
[----:B------:R-:W-:Y:S01]  /*0490*/  IMAD R9, R0, UR6, R9 ;  /* 0x0000000600097c24 */ /* 0x000fe2000f8e0209 */
[----:B------:R-:W5:Y:S03]  /*04a0*/  LDCU UR6, c[0x3][0x1c] ;  /* 0x00c00380ff0677ac */ /* 0x000f660008000800 */
[----:B--2---:R-:W-:Y:S01]  /*04b0*/  IMAD R9, R18, UR7, R9 ;  /* 0x0000000712097c24 */ /* 0x004fe2000f8e0209 */
[----:B------:R-:W2:Y:S03]  /*04c0*/  LDCU UR7, c[0x3][0x20] ;  /* 0x00c00400ff0777ac */ /* 0x000ea60008000800 */
[----:B0-----:R-:W-:-:S04]  /*04d0*/  IMAD R10, R10, UR8, R9 ;  /* 0x000000080a0a7c24 */ /* 0x001fc8000f8e0209 */
[----:B----4-:R-:W-:-:S04]  /*04e0*/  IMAD R11, R11, UR4, R10 ;  /* 0x000000040b0b7c24 */ /* 0x010fc8000f8e020a */
[----:B---3--:R-:W-:Y:S01]  /*04f0*/  IMAD R12, R12, UR5, R11 ;  /* 0x000000050c0c7c24 */ /* 0x008fe2000f8e020b */
[----:B------:R-:W-:Y:S01]  /*0500*/  MOV R0, 0x0 ;  /* 0x0000000000007802 */ /* 0x000fe20000000f00 */
[----:B------:R-:W0:Y:S02]  /*0510*/  LDCU.64 UR4, c[0x4][0x8] ;  /* 0x01000100ff0477ac */ /* 0x000e240008000a00 */
[----:B-----5:R-:W-:-:S04]  /*0520*/  IMAD R13, R13, UR6, R12 ;  /* 0x000000060d0d7c24 */ /* 0x020fc8000f8e020c */
[----:B--2---:R-:W-:Y:S01]  /*0530*/  IMAD R2, R14, UR7, R13 ;  /* 0x000000070e027c24 */ /* 0x004fe2000f8e020d */
[----:B------:R1:W2:Y:S04]  /*0540*/  LDC.64 R8, c[0x4][R0] ;  /* 0x0100000000087b82 */ /* 0x0002a80000000a00 */
[----:B------:R1:W-:Y:S01]  /*0550*/  STL [R1+0x8], R2 ;  /* 0x0000080201007387 */ /* 0x0003e20000100800 */
[----:B0-----:R-:W-:Y:S01]  /*0560*/  IMAD.U32 R4, RZ, RZ, UR4 ;  /* 0x00000004ff047e24 */ /* 0x001fe2000f8e00ff */
[----:B------:R-:W-:-:S07]  /*0570*/  MOV R5, UR5 ;  /* 0x0000000500057c02 */ /* 0x000fce0008000f00 */
[----:B------:R-:W-:-:S07]  /*0580*/  LEPC R20, `(.L_x_0) ;  /* 0x000000001014794e */ /* 0x000fce0000000000 */
[----:B-12---:R-:W-:Y:S05]  /*0590*/  CALL.ABS.NOINC R8 ;  /* 0x0000000008007343 */ /* 0x006fea0003c00000 */
.L_x_0:
[----:B------:R-:W0:Y:S01]  /*05a0*/  LDC.64 R4, c[0x0][0x388] ;  /* 0x0000e200ff047b82 */ /* 0x000e220000000a00 */
[----:B------:R-:W1:Y:S02]  /*05b0*/  LDCU UR4, c[0x0][0x394] ;  /* 0x00007280ff0477ac */ /* 0x000e640008000800 */
[----:B-1----:R-:W-:-:S04]  /*05c0*/  IMAD R17, R16, UR4, R17 ;  /* 0x0000000410117c24 */ /* 0x002fc8000f8e0211 */
[----:B0-----:R-:W-:-:S05]  /*05d0*/  IMAD.WIDE R4, R17, 0x4, R4 ;  /* 0x0000000411047825 */ /* 0x001fca00078e0204 */
[----:B------:R-:W-:Y:S01]  /*05e0*/  STG.E desc[UR36][R4.64], R2 ;  /* 0x0000000204007986 */ /* 0x000fe2000c101924 */
[----:B------:R-:W-:Y:S05]  /*05f0*/  EXIT ;  /* 0x000000000000794d */ /* 0x000fea0003800000 */
.L_x_1:
[----:B------:R-:W-:-:S00]  /*0600*/  BRA `(.L_x_1) ;  /* 0xfffffffc00fc7947 */ /* 0x000fc0000383ffff */
[----:B------:R-:W-:-:S00]  /*0610*/  NOP ;  /* 0x0000000000007918 */ /* 0x000fc00000000000 */
        /* <DEDUP_REMOVED lines=14> */
.L_x_2:


//--------------------- .nv.global.init           --------------------------
	.section	.nv.global.init,"aw",@progbits
.nv.global.init:
	.type		$str,@object
	.size		$str,(.L_1 - $str)
$str:
        /*0000*/ 	.byte	0x28, 0x25, 0x30, 0x32, 0x64, 0x2c, 0x20, 0x25, 0x30, 0x32, 0x64, 0x29, 0x09, 0x25, 0x64, 0x0a
        /*0010*/ 	.byte	0x00
.L_1:


//--------------------- .nv.shared.reserved.0     --------------------------
	.section	.nv.shared.reserved.0,"aw",@nobits
	.weak		__nv_reservedSMEM_offset_0_alias
	.size		__nv_reservedSMEM_offset_0_alias, 0, 64
	.other		__nv_reservedSMEM_offset_0_alias,@"STO_CUDA_RESERVED_SHARED STV_DEFAULT"
__nv_reservedSMEM_offset_0_alias:
	.zero		0
	.zero		64


//--------------------- .nv.constant0._Z15kernel_functionPiS_ii --------------------------
	.section	.nv.constant0._Z15kernel_functionPiS_ii,"a",@progbits
	.sectionflags	@""
	.align	4
.nv.constant0._Z15kernel_functionPiS_ii:
	.zero		920


//--------------------- SYMBOLS --------------------------

	.type		.nv.reservedSmem.offset0,@object
	.size		.nv.reservedSmem.offset0,0x4
	.type		vprintf,@function
